	.headerflags	@"EF_CUDA_TEXMODE_UNIFIED EF_CUDA_64BIT_ADDRESS EF_CUDA_ACCELERATORS EF_CUDA_SM90 EF_CUDA_VIRTUAL_SM(EF_CUDA_SM90)"
	.elftype	@"ET_EXEC"


//--------------------- .nv.info                  --------------------------
	.section	.nv.info,"",@"SHT_CUDA_INFO"
	.align	4


	//----- nvinfo : EIATTR_REGCOUNT
	.align		4
        /*0000*/ 	.byte	0x04, 0x2f
        /*0002*/ 	.short	(.L_2 - .L_1)
	.align		4
.L_1:
        /*0004*/ 	.word	index@(triton_per_fused_convolution_native_group_norm_48)
        /*0008*/ 	.word	0x00000017


	//----- nvinfo : EIATTR_MIN_STACK_SIZE
	.align		4
.L_2:
        /*000c*/ 	.byte	0x04, 0x12
        /*000e*/ 	.short	(.L_4 - .L_3)
	.align		4
.L_3:
        /*0010*/ 	.word	index@(triton_per_fused_convolution_native_group_norm_48)
        /*0014*/ 	.word	0x00000000


	//----- nvinfo : EIATTR_FRAME_SIZE
	.align		4
.L_4:
        /*0018*/ 	.byte	0x04, 0x11
        /*001a*/ 	.short	(.L_6 - .L_5)
	.align		4
.L_5:
        /*001c*/ 	.word	index@(triton_per_fused_convolution_native_group_norm_48)
        /*0020*/ 	.word	0x00000000


	//----- nvinfo : EIATTR_MIN_STACK_SIZE
	.align		4
.L_6:
        /*0024*/ 	.byte	0x04, 0x12
        /*0026*/ 	.short	(.L_8 - .L_7)
	.align		4
.L_7:
        /*0028*/ 	.word	index@(triton_per_fused_convolution_native_group_norm_48)
        /*002c*/ 	.word	0x00000000
.L_8:


//--------------------- .nv.info.triton_per_fused_convolution_native_group_norm_48 --------------------------
	.section	.nv.info.triton_per_fused_convolution_native_group_norm_48,"",@"SHT_CUDA_INFO"
	.sectionflags	@""
	.align	4


	//----- nvinfo : EIATTR_CUDA_API_VERSION
	.align		4
        /*0000*/ 	.byte	0x04, 0x37
        /*0002*/ 	.short	(.L_10 - .L_9)
.L_9:
        /*0004*/ 	.word	0x0000007c


	//----- nvinfo : EIATTR_KPARAM_INFO
	.align		4
.L_10:
        /*0008*/ 	.byte	0x04, 0x17
        /*000a*/ 	.short	(.L_12 - .L_11)
.L_11:
        /*000c*/ 	.word	0x00000000
        /*0010*/ 	.short	0x0005
        /*0012*/ 	.short	0x0024
        /*0014*/ 	.byte	0x00, 0xf0, 0x11, 0x00


	//----- nvinfo : EIATTR_KPARAM_INFO
	.align		4
.L_12:
        /*0018*/ 	.byte	0x04, 0x17
        /*001a*/ 	.short	(.L_14 - .L_13)
.L_13:
        /*001c*/ 	.word	0x00000000
        /*0020*/ 	.short	0x0004
        /*0022*/ 	.short	0x0020
        /*0024*/ 	.byte	0x00, 0xf0, 0x11, 0x00


	//----- nvinfo : EIATTR_KPARAM_INFO
	.align		4
.L_14:
        /*0028*/ 	.byte	0x04, 0x17
        /*002a*/ 	.short	(.L_16 - .L_15)
.L_15:
        /*002c*/ 	.word	0x00000000
        /*0030*/ 	.short	0x0003
        /*0032*/ 	.short	0x0018
        /*0034*/ 	.byte	0x00, 0xf4, 0x21, 0x00


	//----- nvinfo : EIATTR_KPARAM_INFO
	.align		4
.L_16:
        /*0038*/ 	.byte	0x04, 0x17
        /*003a*/ 	.short	(.L_18 - .L_17)
.L_17:
        /*003c*/ 	.word	0x00000000
        /*0040*/ 	.short	0x0002
        /*0042*/ 	.short	0x0010
        /*0044*/ 	.byte	0x00, 0xf4, 0x21, 0x00


	//----- nvinfo : EIATTR_KPARAM_INFO
	.align		4
.L_18:
        /*0048*/ 	.byte	0x04, 0x17
        /*004a*/ 	.short	(.L_20 - .L_19)
.L_19:
        /*004c*/ 	.word	0x00000000
        /*0050*/ 	.short	0x0001
        /*0052*/ 	.short	0x0008
        /*0054*/ 	.byte	0x00, 0xf4, 0x21, 0x00


	//----- nvinfo : EIATTR_KPARAM_INFO
	.align		4
.L_20:
        /*0058*/ 	.byte	0x04, 0x17
        /*005a*/ 	.short	(.L_22 - .L_21)
.L_21:
        /*005c*/ 	.word	0x00000000
        /*0060*/ 	.short	0x0000
        /*0062*/ 	.short	0x0000
        /*0064*/ 	.byte	0x00, 0xf4, 0x21, 0x00


	//----- nvinfo : EIATTR_SPARSE_MMA_MASK
	.align		4
.L_22:
        /*0068*/ 	.byte	0x03, 0x50
        /*006a*/ 	.short	0x0000


	//----- nvinfo : EIATTR_MAXREG_COUNT
	.align		4
        /*006c*/ 	.byte	0x03, 0x1b
        /*006e*/ 	.short	0x00ff


	//----- nvinfo : EIATTR_COOP_GROUP_MASK_REGIDS
	.align		4
        /*0070*/ 	.byte	0x04, 0x29
        /*0072*/ 	.short	(.L_24 - .L_23)


	//   ....[0]....
.L_23:
        /*0074*/ 	.word	0xffffffff


	//   ....[1]....
        /*0078*/ 	.word	0xffffffff


	//   ....[2]....
        /*007c*/ 	.word	0xffffffff


	//   ....[3]....
        /*0080*/ 	.word	0xffffffff


	//   ....[4]....
        /*0084*/ 	.word	0xffffffff


	//   ....[5]....
        /*0088*/ 	.word	0xffffffff


	//   ....[6]....
        /*008c*/ 	.word	0xffffffff


	//   ....[7]....
        /*0090*/ 	.word	0xffffffff


	//   ....[8]....
        /*0094*/ 	.word	0xffffffff


	//   ....[9]....
        /*0098*/ 	.word	0xffffffff


	//   ....[10]....
        /*009c*/ 	.word	0xffffffff


	//   ....[11]....
        /*00a0*/ 	.word	0xffffffff


	//   ....[12]....
        /*00a4*/ 	.word	0xffffffff


	//   ....[13]....
        /*00a8*/ 	.word	0xffffffff


	//   ....[14]....
        /*00ac*/ 	.word	0xffffffff


	//   ....[15]....
        /*00b0*/ 	.word	0xffffffff


	//----- nvinfo : EIATTR_COOP_GROUP_INSTR_OFFSETS
	.align		4
.L_24:
        /*00b4*/ 	.byte	0x04, 0x28
        /*00b6*/ 	.short	(.L_26 - .L_25)


	//   ....[0]....
.L_25:
        /*00b8*/ 	.word	0x00000210


	//   ....[1]....
        /*00bc*/ 	.word	0x00000230


	//   ....[2]....
        /*00c0*/ 	.word	0x00000250


	//   ....[3]....
        /*00c4*/ 	.word	0x00000270


	//   ....[4]....
        /*00c8*/ 	.word	0x00000290


	//   ....[5]....
        /*00cc*/ 	.word	0x00000300


	//   ....[6]....
        /*00d0*/ 	.word	0x00000320


	//   ....[7]....
        /*00d4*/ 	.word	0x00000350


	//   ....[8]....
        /*00d8*/ 	.word	0x00000450


	//   ....[9]....
        /*00dc*/ 	.word	0x00000470


	//   ....[10]....
        /*00e0*/ 	.word	0x00000490


	//   ....[11]....
        /*00e4*/ 	.word	0x000004b0


	//   ....[12]....
        /*00e8*/ 	.word	0x000004e0


	//   ....[13]....
        /*00ec*/ 	.word	0x00000540


	//   ....[14]....
        /*00f0*/ 	.word	0x00000560


	//   ....[15]....
        /*00f4*/ 	.word	0x00000580


	//----- nvinfo : EIATTR_EXIT_INSTR_OFFSETS
	.align		4
.L_26:
        /*00f8*/ 	.byte	0x04, 0x1c
        /*00fa*/ 	.short	(.L_28 - .L_27)


	//   ....[0]....
.L_27:
        /*00fc*/ 	.word	0x00000680


	//   ....[1]....
        /*0100*/ 	.word	0x000006a0


	//----- nvinfo : EIATTR_REQNTID
	.align		4
.L_28:
        /*0104*/ 	.byte	0x04, 0x10
        /*0106*/ 	.short	(.L_30 - .L_29)
.L_29:
        /*0108*/ 	.word	0x00000100
        /*010c*/ 	.word	0x00000001
        /*0110*/ 	.word	0x00000001


	//----- nvinfo : EIATTR_CBANK_PARAM_SIZE
	.align		4
.L_30:
        /*0114*/ 	.byte	0x03, 0x19
        /*0116*/ 	.short	0x0028


	//----- nvinfo : EIATTR_PARAM_CBANK
	.align		4
        /*0118*/ 	.byte	0x04, 0x0a
        /*011a*/ 	.short	(.L_32 - .L_31)
	.align		4
.L_31:
        /*011c*/ 	.word	index@(.nv.constant0.triton_per_fused_convolution_native_group_norm_48)
        /*0120*/ 	.short	0x0210
        /*0122*/ 	.short	0x0028


	//----- nvinfo : EIATTR_SW_WAR
	.align		4
.L_32:
        /*0124*/ 	.byte	0x04, 0x36
        /*0126*/ 	.short	(.L_34 - .L_33)
.L_33:
        /*0128*/ 	.word	0x00000008
.L_34:


//--------------------- .nv.callgraph             --------------------------
	.section	.nv.callgraph,"",@"SHT_CUDA_CALLGRAPH"
	.align	4
	.sectionentsize	8
	.align		4
        /*0000*/ 	.word	0x00000000
	.align		4
        /*0004*/ 	.word	0xffffffff
	.align		4
        /*0008*/ 	.word	0x00000000
	.align		4
        /*000c*/ 	.word	0xfffffffe
	.align		4
        /*0010*/ 	.word	0x00000000
	.align		4
        /*0014*/ 	.word	0xfffffffd
	.align		4
        /*0018*/ 	.word	0x00000000
	.align		4
        /*001c*/ 	.word	0xfffffffc


//--------------------- .nv.constant4             --------------------------
	.section	.nv.constant4,"a",@progbits
	.align	8
	.align		8
.nv.constant4:
        /*0000*/ 	.dword	_$_str


//--------------------- .text.triton_per_fused_convolution_native_group_norm_48 --------------------------
	.section	.text.triton_per_fused_convolution_native_group_norm_48,"ax",@progbits
	.sectionflags	@"SHF_BARRIERS=1"
	.align	128
        .global         triton_per_fused_convolution_native_group_norm_48
        .type           triton_per_fused_convolution_native_group_norm_48,@function
        .size           triton_per_fused_convolution_native_group_norm_48,(.L_x_1 - triton_per_fused_convolution_native_group_norm_48)
        .other          triton_per_fused_convolution_native_group_norm_48,@"STO_CUDA_ENTRY STV_DEFAULT"
triton_per_fused_convolution_native_group_norm_48:
.text.triton_per_fused_convolution_native_group_norm_48:
[----:B------:R-:W0:Y:S02]  /*0000*/  LDC R1, c[0x0][0x28] ;  /* 0x00000a00ff017b82 */ /* 0x000e240000000800 */
[----:B------:R-:W1:Y:S01]  /*0010*/  S2R R0, SR_CTAID.X ;  /* 0x0000000000007919 */ /* 0x000e620000002500 */
[----:B------:R-:W2:Y:S01]  /*0020*/  LDC.64 R4, c[0x0][0x220] ;  /* 0x00008800ff047b82 */ /* 0x000ea20000000a00 */
[----:B------:R-:W-:Y:S01]  /*0030*/  ULDC.64 UR6, c[0x0][0x208] ;  /* 0x0000820000067ab9 */ /* 0x000fe20000000a00 */
[----:B------:R-:W3:Y:S06]  /*0040*/  S2R R16, SR_TID.X ;  /* 0x0000000000107919 */ /* 0x000eec0000002100 */
[----:B------:R-:W4:Y:S01]  /*0050*/  LDC.64 R2, c[0x0][0x210] ;  /* 0x00008400ff027b82 */ /* 0x000f220000000a00 */
[----:B-1----:R-:W-:-:S04]  /*0060*/  SHF.R.S32.HI R7, RZ, 0x1f, R0 ;  /* 0x0000001fff077819 */ /* 0x002fc80000011400 */
[----:B------:R-:W-:Y:S02]  /*0070*/  LEA.HI R7, R7, R0, RZ, 0x5 ;  /* 0x0000000007077211 */ /* 0x000fe400078f28ff */
[----:B---3--:R-:W-:Y:S02]  /*0080*/  SHF.L.U32 R10, R16, 0x2, RZ ;  /* 0x00000002100a7819 */ /* 0x008fe400000006ff */
[----:B------:R-:W-:Y:S02]  /*0090*/  LOP3.LUT R7, R7, 0xfffffe0, RZ, 0xc0, !PT ;  /* 0x0fffffe007077812 */ /* 0x000fe400078ec0ff */
[----:B------:R-:W-:Y:S02]  /*00a0*/  SHF.R.U32.HI R6, RZ, 0x6, R10 ;  /* 0x00000006ff067819 */ /* 0x000fe4000001160a */
[----:B------:R-:W-:Y:S02]  /*00b0*/  IADD3 R11, -R7, R0, RZ ;  /* 0x00000000070b7210 */ /* 0x000fe40007ffe1ff */
[----:B------:R-:W-:-:S02]  /*00c0*/  SGXT.U32 R6, R6, 0x4 ;  /* 0x000000040606781a */ /* 0x000fc40000000000 */
[----:B------:R-:W-:Y:S02]  /*00d0*/  SHF.L.U32 R11, R11, 0x4, RZ ;  /* 0x000000040b0b7819 */ /* 0x000fe400000006ff */
[----:B------:R-:W-:Y:S02]  /*00e0*/  LOP3.LUT R7, R10, 0x3fc, RZ, 0xc0, !PT ;  /* 0x000003fc0a077812 */ /* 0x000fe400078ec0ff */
[----:B------:R-:W-:Y:S02]  /*00f0*/  LOP3.LUT R11, R11, R6, RZ, 0xfc, !PT ;  /* 0x000000060b0b7212 */ /* 0x000fe400078efcff */
[----:B------:R-:W-:-:S03]  /*0100*/  LEA R7, R0, R7, 0xa ;  /* 0x0000000700077211 */ /* 0x000fc600078e50ff */
[----:B--2---:R-:W-:-:S04]  /*0110*/  IMAD.WIDE R12, R11, 0x4, R4 ;  /* 0x000000040b0c7825 */ /* 0x004fc800078e0204 */
[----:B----4-:R-:W-:Y:S02]  /*0120*/  IMAD.WIDE R2, R7, 0x4, R2 ;  /* 0x0000000407027825 */ /* 0x010fe400078e0202 */
[----:B------:R-:W2:Y:S04]  /*0130*/  LDG.E.EL R12, desc[UR6][R12.64] ;  /* 0x000000060c0c7981 */ /* 0x000ea8000c2e1900 */
[----:B------:R-:W2:Y:S01]  /*0140*/  LDG.E.128 R4, desc[UR6][R2.64] ;  /* 0x0000000602047981 */ /* 0x000ea2000c1e1d00 */
[----:B------:R-:W1:Y:S01]  /*0150*/  S2UR UR5, SR_CgaCtaId ;  /* 0x00000000000579c3 */ /* 0x000e620000008800 */
[C---:B------:R-:W-:Y:S01]  /*0160*/  LOP3.LUT P1, RZ, R16.reuse, 0x1f, RZ, 0xc0, !PT ;  /* 0x0000001f10ff7812 */ /* 0x040fe2000782c0ff */
[----:B------:R-:W-:Y:S01]  /*0170*/  UMOV UR4, 0x400 ;  /* 0x0000040000047882 */ /* 0x000fe20000000000 */
[----:B------:R-:W-:Y:S01]  /*0180*/  ISETP.GE.AND P2, PT, R16, 0x8, PT ;  /* 0x000000081000780c */ /* 0x000fe20003f46270 */
[----:B-1----:R-:W-:Y:S01]  /*0190*/  UPRMT UR4, UR5, 0x654, UR4 ;  /* 0x0000065405047896 */ /* 0x002fe20008000004 */
[--C-:B--2---:R-:W-:Y:S01]  /*01a0*/  FADD R5, R5, R12.reuse ;  /* 0x0000000c05057221 */ /* 0x104fe20000000000 */
[--C-:B------:R-:W-:Y:S01]  /*01b0*/  FADD R4, R4, R12.reuse ;  /* 0x0000000c04047221 */ /* 0x100fe20000000000 */
[----:B------:R-:W-:-:S03]  /*01c0*/  FADD R6, R6, R12 ;  /* 0x0000000c06067221 */ /* 0x000fc60000000000 */
[----:B------:R-:W-:Y:S01]  /*01d0*/  FADD R11, R5, R4 ;  /* 0x00000004050b7221 */ /* 0x000fe20000000000 */
[----:B------:R-:W-:-:S03]  /*01e0*/  FADD R7, R7, R12 ;  /* 0x0000000c07077221 */ /* 0x000fc60000000000 */
[----:B------:R-:W-:-:S04]  /*01f0*/  FADD R14, R6, R11 ;  /* 0x0000000b060e7221 */ /* 0x000fc80000000000 */
[----:B------:R-:W-:-:S05]  /*0200*/  FADD R14, R7, R14 ;  /* 0x0000000e070e7221 */ /* 0x000fca0000000000 */
[----:B------:R-:W1:Y:S02]  /*0210*/  SHFL.BFLY PT, R11, R14, 0x10, 0x1f ;  /* 0x0e001f000e0b7f89 */ /* 0x000e6400000e0000 */
[----:B-1----:R-:W-:-:S05]  /*0220*/  FADD R11, R14, R11 ;  /* 0x0000000b0e0b7221 */ /* 0x002fca0000000000 */
[----:B------:R-:W1:Y:S02]  /*0230*/  SHFL.BFLY PT, R18, R11, 0x8, 0x1f ;  /* 0x0d001f000b127f89 */ /* 0x000e6400000e0000 */
[----:B-1----:R-:W-:-:S05]  /*0240*/  FADD R18, R11, R18 ;  /* 0x000000120b127221 */ /* 0x002fca0000000000 */
[----:B------:R-:W1:Y:S02]  /*0250*/  SHFL.BFLY PT, R13, R18, 0x4, 0x1f ;  /* 0x0c801f00120d7f89 */ /* 0x000e6400000e0000 */
[----:B-1----:R-:W-:-:S05]  /*0260*/  FADD R13, R18, R13 ;  /* 0x0000000d120d7221 */ /* 0x002fca0000000000 */
[----:B------:R-:W1:Y:S02]  /*0270*/  SHFL.BFLY PT, R12, R13, 0x2, 0x1f ;  /* 0x0c401f000d0c7f89 */ /* 0x000e6400000e0000 */
[----:B-1----:R-:W-:-:S05]  /*0280*/  FADD R12, R13, R12 ;  /* 0x0000000c0d0c7221 */ /* 0x002fca0000000000 */
[----:B------:R-:W1:Y:S01]  /*0290*/  SHFL.BFLY PT, R15, R12, 0x1, 0x1f ;  /* 0x0c201f000c0f7f89 */ /* 0x000e6200000e0000 */
[----:B------:R-:W-:-:S04]  /*02a0*/  SHF.R.U32.HI R11, RZ, 0x3, R16 ;  /* 0x00000003ff0b7819 */ /* 0x000fc80000011610 */
[----:B------:R-:W-:Y:S01]  /*02b0*/  LOP3.LUT R11, R11, 0x1c, RZ, 0xc0, !PT ;  /* 0x0000001c0b0b7812 */ /* 0x000fe200078ec0ff */
[----:B-1----:R-:W-:-:S05]  /*02c0*/  FADD R14, R12, R15 ;  /* 0x0000000f0c0e7221 */ /* 0x002fca0000000000 */
[----:B------:R-:W-:Y:S01]  /*02d0*/  @!P1 STS [R11+UR4], R14 ;  /* 0x0000000e0b009988 */ /* 0x000fe20008000804 */
[----:B------:R-:W-:Y:S06]  /*02e0*/  BAR.SYNC.DEFER_BLOCKING 0x0 ;  /* 0x0000000000007b1d */ /* 0x000fec0000010000 */
[----:B------:R-:W1:Y:S04]  /*02f0*/  @!P2 LDS R9, [R10+UR4] ;  /* 0x000000040a09a984 */ /* 0x000e680008000800 */
[----:B-1----:R-:W1:Y:S02]  /*0300*/  SHFL.BFLY PT, R12, R9, 0x4, 0x1f ;  /* 0x0c801f00090c7f89 */ /* 0x002e6400000e0000 */
[----:B-1----:R-:W-:-:S05]  /*0310*/  FADD R12, R9, R12 ;  /* 0x0000000c090c7221 */ /* 0x002fca0000000000 */
[----:B------:R-:W1:Y:S01]  /*0320*/  SHFL.BFLY PT, R13, R12, 0x2, 0x1f ;  /* 0x0c401f000c0d7f89 */ /* 0x000e6200000e0000 */
[----:B------:R-:W-:Y:S01]  /*0330*/  LOP3.LUT P0, RZ, R16, 0x7, RZ, 0xc0, !PT ;  /* 0x0000000710ff7812 */ /* 0x000fe2000780c0ff */
[----:B-1----:R-:W-:-:S05]  /*0340*/  FADD R13, R12, R13 ;  /* 0x0000000d0c0d7221 */ /* 0x002fca0000000000 */
[----:B------:R-:W1:Y:S01]  /*0350*/  SHFL.BFLY PT, R18, R13, 0x1, 0x1f ;  /* 0x0c201f000d127f89 */ /* 0x000e6200000e0000 */
[----:B------:R-:W-:Y:S01]  /*0360*/  ISETP.LT.AND P0, PT, R16, 0x8, !P0 ;  /* 0x000000081000780c */ /* 0x000fe20004701270 */
[----:B-1----:R-:W-:-:S12]  /*0370*/  FADD R15, R13, R18 ;  /* 0x000000120d0f7221 */ /* 0x002fd80000000000 */
[----:B------:R-:W-:Y:S01]  /*0380*/  @P0 STS [R10+UR4], R15 ;  /* 0x0000000f0a000988 */ /* 0x000fe20008000804 */
[----:B------:R-:W-:Y:S06]  /*0390*/  BAR.SYNC.DEFER_BLOCKING 0x0 ;  /* 0x0000000000007b1d */ /* 0x000fec0000010000 */
[----:B------:R-:W1:Y:S02]  /*03a0*/  LDS R14, [UR4] ;  /* 0x00000004ff0e7984 */ /* 0x000e640008000800 */
[----:B-1----:R-:W-:-:S04]  /*03b0*/  FADD R9, RZ, R14 ;  /* 0x0000000eff097221 */ /* 0x002fc80000000000 */
[----:B------:R-:W-:-:S04]  /*03c0*/  FMUL R9, R9, 0.0009765625 ;  /* 0x3a80000009097820 */ /* 0x000fc80000400000 */
[--C-:B------:R-:W-:Y:S01]  /*03d0*/  FADD R14, R5, -R9.reuse ;  /* 0x80000009050e7221 */ /* 0x100fe20000000000 */
[----:B------:R-:W-:-:S03]  /*03e0*/  FADD R12, R4, -R9 ;  /* 0x80000009040c7221 */ /* 0x000fc60000000000 */
[----:B------:R-:W-:Y:S01]  /*03f0*/  FMUL R17, R14, R14 ;  /* 0x0000000e0e117220 */ /* 0x000fe20000400000 */
[----:B------:R-:W-:-:S03]  /*0400*/  FADD R13, R6, -R9 ;  /* 0x80000009060d7221 */ /* 0x000fc60000000000 */
[----:B------:R-:W-:Y:S01]  /*0410*/  FFMA R14, R12, R12, R17 ;  /* 0x0000000c0c0e7223 */ /* 0x000fe20000000011 */
[----:B------:R-:W-:-:S03]  /*0420*/  FADD R12, R7, -R9 ;  /* 0x80000009070c7221 */ /* 0x000fc60000000000 */
[----:B------:R-:W-:-:S04]  /*0430*/  FFMA R13, R13, R13, R14 ;  /* 0x0000000d0d0d7223 */ /* 0x000fc8000000000e */
[----:B------:R-:W-:-:S05]  /*0440*/  FFMA R13, R12, R12, R13 ;  /* 0x0000000c0c0d7223 */ /* 0x000fca000000000d */
[----:B------:R-:W1:Y:S02]  /*0450*/  SHFL.BFLY PT, R12, R13, 0x10, 0x1f ;  /* 0x0e001f000d0c7f89 */ /* 0x000e6400000e0000 */
[----:B-1----:R-:W-:-:S05]  /*0460*/  FADD R12, R13, R12 ;  /* 0x0000000c0d0c7221 */ /* 0x002fca0000000000 */
[----:B------:R-:W1:Y:S02]  /*0470*/  SHFL.BFLY PT, R15, R12, 0x8, 0x1f ;  /* 0x0d001f000c0f7f89 */ /* 0x000e6400000e0000 */
[----:B-1----:R-:W-:-:S05]  /*0480*/  FADD R15, R12, R15 ;  /* 0x0000000f0c0f7221 */ /* 0x002fca0000000000 */
[----:B------:R-:W1:Y:S02]  /*0490*/  SHFL.BFLY PT, R14, R15, 0x4, 0x1f ;  /* 0x0c801f000f0e7f89 */ /* 0x000e6400000e0000 */
[----:B-1----:R-:W-:-:S05]  /*04a0*/  FADD R14, R15, R14 ;  /* 0x0000000e0f0e7221 */ /* 0x002fca0000000000 */
[----:B------:R-:W1:Y:S02]  /*04b0*/  SHFL.BFLY PT, R17, R14, 0x2, 0x1f ;  /* 0x0c401f000e117f89 */ /* 0x000e6400000e0000 */
[----:B-1----:R-:W-:Y:S02]  /*04c0*/  FADD R17, R14, R17 ;  /* 0x000000110e117221 */ /* 0x002fe40000000000 */
[----:B------:R-:W1:Y:S03]  /*04d0*/  LDC.64 R14, c[0x0][0x228] ;  /* 0x00008a00ff0e7b82 */ /* 0x000e660000000a00 */
[----:B------:R-:W2:Y:S02]  /*04e0*/  SHFL.BFLY PT, R18, R17, 0x1, 0x1f ;  /* 0x0c201f0011127f89 */ /* 0x000ea400000e0000 */
[----:B--2---:R-:W-:-:S03]  /*04f0*/  FADD R18, R17, R18 ;  /* 0x0000001211127221 */ /* 0x004fc60000000000 */
[----:B------:R-:W-:Y:S06]  /*0500*/  BAR.SYNC.DEFER_BLOCKING 0x0 ;  /* 0x0000000000007b1d */ /* 0x000fec0000010000 */
[----:B------:R-:W-:Y:S02]  /*0510*/  @!P1 STS [R11+UR4], R18 ;  /* 0x000000120b009988 */ /* 0x000fe40008000804 */
[----:B------:R-:W-:Y:S06]  /*0520*/  BAR.SYNC.DEFER_BLOCKING 0x0 ;  /* 0x0000000000007b1d */ /* 0x000fec0000010000 */
[----:B------:R-:W2:Y:S04]  /*0530*/  @!P2 LDS R8, [R10+UR4] ;  /* 0x000000040a08a984 */ /* 0x000ea80008000800 */
[----:B--2---:R-:W2:Y:S02]  /*0540*/  SHFL.BFLY PT, R13, R8, 0x4, 0x1f ;  /* 0x0c801f00080d7f89 */ /* 0x004ea400000e0000 */
[----:B--2---:R-:W-:-:S05]  /*0550*/  FADD R19, R8, R13 ;  /* 0x0000000d08137221 */ /* 0x004fca0000000000 */
[----:B------:R-:W2:Y:S02]  /*0560*/  SHFL.BFLY PT, R12, R19, 0x2, 0x1f ;  /* 0x0c401f00130c7f89 */ /* 0x000ea400000e0000 */
[----:B--2---:R-:W-:-:S05]  /*0570*/  FADD R20, R19, R12 ;  /* 0x0000000c13147221 */ /* 0x004fca0000000000 */
[----:B------:R-:W2:Y:S02]  /*0580*/  SHFL.BFLY PT, R13, R20, 0x1, 0x1f ;  /* 0x0c201f00140d7f89 */ /* 0x000ea400000e0000 */
[----:B--2---:R-:W-:Y:S01]  /*0590*/  FADD R17, R20, R13 ;  /* 0x0000000d14117221 */ /* 0x004fe20000000000 */
[----:B------:R-:W-:Y:S01]  /*05a0*/  HFMA2.MMA R8, -RZ, RZ, 0.8125, 0 ;  /* 0x3a800000ff087435 */ /* 0x000fe200000001ff */
[----:B------:R-:W2:Y:S03]  /*05b0*/  LDC.64 R12, c[0x0][0x218] ;  /* 0x00008600ff0c7b82 */ /* 0x000ea60000000a00 */
[----:B------:R-:W-:Y:S05]  /*05c0*/  @P0 STS [R10+UR4], R17 ;  /* 0x000000110a000988 */ /* 0x000fea0008000804 */
[----:B------:R-:W-:Y:S06]  /*05d0*/  BAR.SYNC.DEFER_BLOCKING 0x0 ;  /* 0x0000000000007b1d */ /* 0x000fec0000010000 */
[----:B------:R-:W3:Y:S04]  /*05e0*/  LDS R11, [UR4] ;  /* 0x00000004ff0b7984 */ /* 0x000ee80008000800 */
[----:B------:R4:W-:Y:S01]  /*05f0*/  STG.E.128 desc[UR6][R2.64], R4 ;  /* 0x0000000402007986 */ /* 0x0009e2000c101d06 */
[----:B------:R-:W-:Y:S01]  /*0600*/  BAR.SYNC.DEFER_BLOCKING 0x0 ;  /* 0x0000000000007b1d */ /* 0x000fe20000010000 */
[----:B------:R-:W-:Y:S01]  /*0610*/  LOP3.LUT P0, RZ, R16, 0xff, RZ, 0xc0, !PT ;  /* 0x000000ff10ff7812 */ /* 0x000fe2000780c0ff */
[----:B--2---:R-:W-:-:S04]  /*0620*/  IMAD.WIDE R12, R0, 0x4, R12 ;  /* 0x00000004000c7825 */ /* 0x004fc800078e020c */
[----:B---3--:R-:W-:-:S04]  /*0630*/  FADD R11, RZ, R11 ;  /* 0x0000000bff0b7221 */ /* 0x008fc80000000000 */
[----:B------:R-:W-:-:S04]  /*0640*/  FFMA R8, R11, R8, 9.9999997473787516356e-06 ;  /* 0x3727c5ac0b087423 */ /* 0x000fc80000000008 */
[----:B------:R-:W2:Y:S01]  /*0650*/  MUFU.RSQ R19, R8 ;  /* 0x0000000800137308 */ /* 0x000ea20000001400 */
[----:B-1----:R-:W-:Y:S01]  /*0660*/  IMAD.WIDE R10, R0, 0x4, R14 ;  /* 0x00000004000a7825 */ /* 0x002fe200078e020e */
[----:B--2---:R4:W-:Y:S01]  /*0670*/  @!P0 STG.E desc[UR6][R12.64], R19 ;  /* 0x000000130c008986 */ /* 0x0049e2000c101906 */
[----:B------:R-:W-:Y:S05]  /*0680*/  @P0 EXIT ;  /* 0x000000000000094d */ /* 0x000fea0003800000 */
[----:B------:R-:W-:Y:S01]  /*0690*/  STG.E desc[UR6][R10.64], R9 ;  /* 0x000000090a007986 */ /* 0x000fe2000c101906 */
[----:B------:R-:W-:Y:S05]  /*06a0*/  EXIT ;  /* 0x000000000000794d */ /* 0x000fea0003800000 */
.L_x_0:
[----:B------:R-:W-:-:S00]  /*06b0*/  BRA `(.L_x_0) ;  /* 0xfffffffc00fc7947 */ /* 0x000fc0000383ffff */
[----:B------:R-:W-:-:S00]  /*06c0*/  NOP ;  /* 0x0000000000007918 */ /* 0x000fc00000000000 */
        /* <DEDUP_REMOVED lines=11> */
.L_x_1:


//--------------------- .nv.global.init           --------------------------
	.section	.nv.global.init,"aw",@progbits
.nv.global.init:
	.type		_$_str,@object
	.size		_$_str,(.L_0 - _$_str)
_$_str:
        /*0000*/ 	.byte	0x5f, 0x5f, 0x43, 0x55, 0x44, 0x41, 0x5f, 0x46, 0x54, 0x5a, 0x00
.L_0:


//--------------------- .nv.shared.triton_per_fused_convolution_native_group_norm_48 --------------------------
	.section	.nv.shared.triton_per_fused_convolution_native_group_norm_48,"aw",@nobits
	.sectionflags	@""
	.align	16
	.zero		1024


//--------------------- .nv.constant0.triton_per_fused_convolution_native_group_norm_48 --------------------------
	.section	.nv.constant0.triton_per_fused_convolution_native_group_norm_48,"a",@progbits
	.sectionflags	@""
	.align	4
.nv.constant0.triton_per_fused_convolution_native_group_norm_48:
	.zero		568
